//
// Generated by NVIDIA NVVM Compiler
//
// Compiler Build ID: CL-36424714
// Cuda compilation tools, release 13.0, V13.0.88
// Based on NVVM 20.0.0
//

.version 9.0
.target sm_100
.address_size 64

	// .globl	datum_compense

.visible .entry datum_compense(
	.param .u64 .ptr .align 1 datum_compense_param_0,
	.param .u64 .ptr .align 1 datum_compense_param_1,
	.param .f64 datum_compense_param_2,
	.param .f64 datum_compense_param_3,
	.param .f64 datum_compense_param_4
)
{
	.reg .b32 	%r<5>;
	.reg .b64 	%rd<8>;
	.reg .b64 	%fd<12>;

	ld.param.u64 	%rd1, [datum_compense_param_0];
	ld.param.u64 	%rd2, [datum_compense_param_1];
	ld.param.f64 	%fd1, [datum_compense_param_2];
	ld.param.f64 	%fd2, [datum_compense_param_3];
	ld.param.f64 	%fd3, [datum_compense_param_4];
	cvta.to.global.u64 	%rd3, %rd2;
	cvta.to.global.u64 	%rd4, %rd1;
	mov.u32 	%r1, %tid.x;
	mov.u32 	%r2, %ctaid.x;
	mov.u32 	%r3, %ntid.x;
	mad.lo.s32 	%r4, %r2, %r3, %r1;
	mul.wide.s32 	%rd5, %r4, 8;
	add.s64 	%rd6, %rd4, %rd5;
	ld.global.f64 	%fd4, [%rd6];
	sub.f64 	%fd5, %fd4, %fd2;
	mul.f64 	%fd6, %fd1, %fd5;
	sub.f64 	%fd7, %fd4, %fd6;
	st.global.f64 	[%rd6], %fd7;
	add.s64 	%rd7, %rd3, %rd5;
	ld.global.f64 	%fd8, [%rd7];
	sub.f64 	%fd9, %fd8, %fd3;
	mul.f64 	%fd10, %fd1, %fd9;
	sub.f64 	%fd11, %fd8, %fd10;
	st.global.f64 	[%rd7], %fd11;
	ret;

}


// ===== COMPILED SASS (sm_100) =====

	.target	sm_100

	.elftype	@"ET_EXEC"


//--------------------- .note.nv.tkinfo           --------------------------
	.section	.note.nv.tkinfo,"",@"SHT_NOTE"
	.sectionflags	@"SHF_NOTE_NV_TKINFO"
	.tkinfo
        /*0018*/ 	.word	0x00000002
        /*0030*/ 	.string	""
        /*0030*/ 	.string	"ptxas"
        /*0030*/ 	.string	"Cuda compilation tools, release 13.0, V13.0.88"
        /*0030*/ 	.string	"Build cuda_13.0.r13.0/compiler.36424714_0"
        /*0030*/ 	.string	"-arch sm_100 -m 64 "



//--------------------- .note.nv.cuinfo           --------------------------
	.section	.note.nv.cuinfo,"",@"SHT_NOTE"
	.sectionflags	@"SHF_NOTE_NV_CUINFO"
        /*0018*/ 	.short	0x0002
        /*001a*/ 	.short	0x0064
        /*001c*/ 	.short	0x0082
	.zero		2


//--------------------- .nv.info                  --------------------------
	.section	.nv.info,"",@"SHT_CUDA_INFO"
	.align	4


	//----- nvinfo : EIATTR_REGCOUNT
	.align		4
        /*0000*/ 	.byte	0x04, 0x2f
        /*0002*/ 	.short	(.L_1 - .L_0)
	.align		4
.L_0:
        /*0004*/ 	.word	index@(datum_compense)
        /*0008*/ 	.word	0x0000000e


	//----- nvinfo : EIATTR_FRAME_SIZE
	.align		4
.L_1:
        /*000c*/ 	.byte	0x04, 0x11
        /*000e*/ 	.short	(.L_3 - .L_2)
	.align		4
.L_2:
        /*0010*/ 	.word	index@(datum_compense)
        /*0014*/ 	.word	0x00000000


	//----- nvinfo : EIATTR_MIN_STACK_SIZE
	.align		4
.L_3:
        /*0018*/ 	.byte	0x04, 0x12
        /*001a*/ 	.short	(.L_5 - .L_4)
	.align		4
.L_4:
        /*001c*/ 	.word	index@(datum_compense)
        /*0020*/ 	.word	0x00000000
.L_5:


//--------------------- .nv.compat                --------------------------
	.section	.nv.compat,"",@"SHT_CUDA_COMPAT_INFO"
	.align	4
        /*0000*/ 	.byte	0x02, 0x09, 0x00, 0x00, 0x02, 0x02, 0x01, 0x00, 0x02, 0x05, 0x05, 0x00, 0x03, 0x07, 0x01, 0x01
        /*0010*/ 	.byte	0x02, 0x03, 0x00, 0x00, 0x02, 0x06, 0x01, 0x00, 0x04, 0x0b, 0x08, 0x00, 0x01, 0x00, 0x00, 0x00
        /*0020*/ 	.byte	0x00, 0x00, 0x00, 0x00


//--------------------- .nv.info.datum_compense   --------------------------
	.section	.nv.info.datum_compense,"",@"SHT_CUDA_INFO"
	.sectionflags	@""
	.align	4


	//----- nvinfo : EIATTR_CUDA_API_VERSION
	.align		4
        /*0000*/ 	.byte	0x04, 0x37
        /*0002*/ 	.short	(.L_7 - .L_6)
.L_6:
        /*0004*/ 	.word	0x00000082


	//----- nvinfo : EIATTR_KPARAM_INFO
	.align		4
.L_7:
        /*0008*/ 	.byte	0x04, 0x17
        /*000a*/ 	.short	(.L_9 - .L_8)
.L_8:
        /*000c*/ 	.word	0x00000000
        /*0010*/ 	.short	0x0004
        /*0012*/ 	.short	0x0020
        /*0014*/ 	.byte	0x00, 0xf0, 0x21, 0x00


	//----- nvinfo : EIATTR_KPARAM_INFO
	.align		4
.L_9:
        /*0018*/ 	.byte	0x04, 0x17
        /*001a*/ 	.short	(.L_11 - .L_10)
.L_10:
        /*001c*/ 	.word	0x00000000
        /*0020*/ 	.short	0x0003
        /*0022*/ 	.short	0x0018
        /*0024*/ 	.byte	0x00, 0xf0, 0x21, 0x00


	//----- nvinfo : EIATTR_KPARAM_INFO
	.align		4
.L_11:
        /*0028*/ 	.byte	0x04, 0x17
        /*002a*/ 	.short	(.L_13 - .L_12)
.L_12:
        /*002c*/ 	.word	0x00000000
        /*0030*/ 	.short	0x0002
        /*0032*/ 	.short	0x0010
        /*0034*/ 	.byte	0x00, 0xf0, 0x21, 0x00


	//----- nvinfo : EIATTR_KPARAM_INFO
	.align		4
.L_13:
        /*0038*/ 	.byte	0x04, 0x17
        /*003a*/ 	.short	(.L_15 - .L_14)
.L_14:
        /*003c*/ 	.word	0x00000000
        /*0040*/ 	.short	0x0001
        /*0042*/ 	.short	0x0008
        /*0044*/ 	.byte	0x00, 0xf5, 0x21, 0x00


	//----- nvinfo : EIATTR_KPARAM_INFO
	.align		4
.L_15:
        /*0048*/ 	.byte	0x04, 0x17
        /*004a*/ 	.short	(.L_17 - .L_16)
.L_16:
        /*004c*/ 	.word	0x00000000
        /*0050*/ 	.short	0x0000
        /*0052*/ 	.short	0x0000
        /*0054*/ 	.byte	0x00, 0xf5, 0x21, 0x00


	//----- nvinfo : EIATTR_SPARSE_MMA_MASK
	.align		4
.L_17:
        /*0058*/ 	.byte	0x03, 0x50
        /*005a*/ 	.short	0x0000


	//----- nvinfo : EIATTR_MAXREG_COUNT
	.align		4
        /*005c*/ 	.byte	0x03, 0x1b
        /*005e*/ 	.short	0x00ff


	//----- nvinfo : EIATTR_MERCURY_ISA_VERSION
	.align		4
        /*0060*/ 	.byte	0x03, 0x5f
        /*0062*/ 	.short	0x0101


	//----- nvinfo : EIATTR_VRC_CTA_INIT_COUNT
	.align		4
        /*0064*/ 	.byte	0x02, 0x4a
	.zero		1
	.zero		1


	//----- nvinfo : EIATTR_EXIT_INSTR_OFFSETS
	.align		4
        /*0068*/ 	.byte	0x04, 0x1c
        /*006a*/ 	.short	(.L_19 - .L_18)


	//   ....[0]....
.L_18:
        /*006c*/ 	.word	0x00000140


	//----- nvinfo : EIATTR_CBANK_PARAM_SIZE
	.align		4
.L_19:
        /*0070*/ 	.byte	0x03, 0x19
        /*0072*/ 	.short	0x0028


	//----- nvinfo : EIATTR_PARAM_CBANK
	.align		4
        /*0074*/ 	.byte	0x04, 0x0a
        /*0076*/ 	.short	(.L_21 - .L_20)
	.align		4
.L_20:
        /*0078*/ 	.word	index@(.nv.constant0.datum_compense)
        /*007c*/ 	.short	0x0380
        /*007e*/ 	.short	0x0028


	//----- nvinfo : EIATTR_SW_WAR
	.align		4
.L_21:
        /*0080*/ 	.byte	0x04, 0x36
        /*0082*/ 	.short	(.L_23 - .L_22)
.L_22:
        /*0084*/ 	.word	0x00000008
.L_23:


//--------------------- .nv.callgraph             --------------------------
	.section	.nv.callgraph,"",@"SHT_CUDA_CALLGRAPH"
	.align	4
	.sectionentsize	8
	.align		4
        /*0000*/ 	.word	0x00000000
	.align		4
        /*0004*/ 	.word	0xffffffff
	.align		4
        /*0008*/ 	.word	0x00000000
	.align		4
        /*000c*/ 	.word	0xfffffffe
	.align		4
        /*0010*/ 	.word	0x00000000
	.align		4
        /*0014*/ 	.word	0xfffffffd
	.align		4
        /*0018*/ 	.word	0x00000000
	.align		4
        /*001c*/ 	.word	0xfffffffc


//--------------------- .text.datum_compense      --------------------------
	.section	.text.datum_compense,"ax",@progbits
	.align	128
        .global         datum_compense
        .type           datum_compense,@function
        .size           datum_compense,(.L_x_1 - datum_compense)
        .other          datum_compense,@"STO_CUDA_ENTRY STV_DEFAULT"
datum_compense:
.text.datum_compense:
[----:B------:R-:W-:Y:S01]  /*0000*/  LDC R1, c[0x0][0x37c] ;  /* 0x0000df00ff017b82 */ /* 0x000fe20000000800 */
[----:B------:R-:W0:Y:S07]  /*0010*/  S2R R11, SR_TID.X ;  /* 0x00000000000b7919 */ /* 0x000e2e0000002100 */
[----:B------:R-:W0:Y:S01]  /*0020*/  S2UR UR6, SR_CTAID.X ;  /* 0x00000000000679c3 */ /* 0x000e220000002500 */
[----:B------:R-:W1:Y:S01]  /*0030*/  LDCU.64 UR4, c[0x0][0x358] ;  /* 0x00006b00ff0477ac */ /* 0x000e620008000a00 */
[----:B------:R-:W2:Y:S06]  /*0040*/  LDCU.128 UR8, c[0x0][0x390] ;  /* 0x00007200ff0877ac */ /* 0x000eac0008000c00 */
[----:B------:R-:W0:Y:S08]  /*0050*/  LDC R0, c[0x0][0x360] ;  /* 0x0000d800ff007b82 */ /* 0x000e300000000800 */
[----:B------:R-:W3:Y:S08]  /*0060*/  LDC.64 R2, c[0x0][0x380] ;  /* 0x0000e000ff027b82 */ /* 0x000ef00000000a00 */
[----:B------:R-:W4:Y:S01]  /*0070*/  LDC.64 R8, c[0x0][0x388] ;  /* 0x0000e200ff087b82 */ /* 0x000f220000000a00 */
[----:B0-----:R-:W-:Y:S01]  /*0080*/  IMAD R11, R0, UR6, R11 ;  /* 0x00000006000b7c24 */ /* 0x001fe2000f8e020b */
[----:B------:R-:W0:Y:S03]  /*0090*/  LDCU.64 UR6, c[0x0][0x3a0] ;  /* 0x00007400ff0677ac */ /* 0x000e260008000a00 */
[----:B---3--:R-:W-:-:S05]  /*00a0*/  IMAD.WIDE R2, R11, 0x8, R2 ;  /* 0x000000080b027825 */ /* 0x008fca00078e0202 */
[----:B-1----:R-:W2:Y:S02]  /*00b0*/  LDG.E.64 R4, desc[UR4][R2.64] ;  /* 0x0000000402047981 */ /* 0x002ea4000c1e1b00 */
[----:B--2---:R-:W-:-:S08]  /*00c0*/  DADD R6, R4, -UR10 ;  /* 0x8000000a04067e29 */ /* 0x004fd00008000000 */
[----:B------:R-:W-:Y:S01]  /*00d0*/  DFMA R6, -R6, UR8, R4 ;  /* 0x0000000806067c2b */ /* 0x000fe20008000104 */
[----:B----4-:R-:W-:-:S06]  /*00e0*/  IMAD.WIDE R4, R11, 0x8, R8 ;  /* 0x000000080b047825 */ /* 0x010fcc00078e0208 */
[----:B------:R-:W-:Y:S04]  /*00f0*/  STG.E.64 desc[UR4][R2.64], R6 ;  /* 0x0000000602007986 */ /* 0x000fe8000c101b04 */
[----:B------:R-:W0:Y:S02]  /*0100*/  LDG.E.64 R8, desc[UR4][R4.64] ;  /* 0x0000000404087981 */ /* 0x000e24000c1e1b00 */
[----:B0-----:R-:W-:-:S08]  /*0110*/  DADD R10, R8, -UR6 ;  /* 0x80000006080a7e29 */ /* 0x001fd00008000000 */
[----:B------:R-:W-:-:S07]  /*0120*/  DFMA R10, -R10, UR8, R8 ;  /* 0x000000080a0a7c2b */ /* 0x000fce0008000108 */
[----:B------:R-:W-:Y:S01]  /*0130*/  STG.E.64 desc[UR4][R4.64], R10 ;  /* 0x0000000a04007986 */ /* 0x000fe2000c101b04 */
[----:B------:R-:W-:Y:S05]  /*0140*/  EXIT ;  /* 0x000000000000794d */ /* 0x000fea0003800000 */
.L_x_0:
[----:B------:R-:W-:-:S00]  /*0150*/  BRA `(.L_x_0) ;  /* 0xfffffffc00fc7947 */ /* 0x000fc0000383ffff */
[----:B------:R-:W-:-:S00]  /*0160*/  NOP ;  /* 0x0000000000007918 */ /* 0x000fc00000000000 */
        /* <DEDUP_REMOVED lines=9> */
.L_x_1:


//--------------------- .nv.shared.reserved.0     --------------------------
	.section	.nv.shared.reserved.0,"aw",@nobits
	.weak		__nv_reservedSMEM_offset_0_alias
	.size		__nv_reservedSMEM_offset_0_alias, 0, 64
	.other		__nv_reservedSMEM_offset_0_alias,@"STO_CUDA_RESERVED_SHARED STV_DEFAULT"
__nv_reservedSMEM_offset_0_alias:
	.zero		0
	.zero		64


//--------------------- .nv.constant0.datum_compense --------------------------
	.section	.nv.constant0.datum_compense,"a",@progbits
	.sectionflags	@""
	.align	4
.nv.constant0.datum_compense:
	.zero		936


//--------------------- SYMBOLS --------------------------

	.type		.nv.reservedSmem.offset0,@object
	.size		.nv.reservedSmem.offset0,0x4
